	.headerflags	@"EF_CUDA_TEXMODE_UNIFIED EF_CUDA_64BIT_ADDRESS EF_CUDA_ACCELERATORS EF_CUDA_SM90 EF_CUDA_VIRTUAL_SM(EF_CUDA_SM90)"
	.elftype	@"ET_EXEC"


//--------------------- .nv.info                  --------------------------
	.section	.nv.info,"",@"SHT_CUDA_INFO"
	.align	4


	//----- nvinfo : EIATTR_REGCOUNT
	.align		4
        /*0000*/ 	.byte	0x04, 0x2f
        /*0002*/ 	.short	(.L_1 - .L_0)
	.align		4
.L_0:
        /*0004*/ 	.word	index@(triton_poi_fused_reflection_pad1d_43)
        /*0008*/ 	.word	0x0000000c


	//----- nvinfo : EIATTR_MIN_STACK_SIZE
	.align		4
.L_1:
        /*000c*/ 	.byte	0x04, 0x12
        /*000e*/ 	.short	(.L_3 - .L_2)
	.align		4
.L_2:
        /*0010*/ 	.word	index@(triton_poi_fused_reflection_pad1d_43)
        /*0014*/ 	.word	0x00000000


	//----- nvinfo : EIATTR_FRAME_SIZE
	.align		4
.L_3:
        /*0018*/ 	.byte	0x04, 0x11
        /*001a*/ 	.short	(.L_5 - .L_4)
	.align		4
.L_4:
        /*001c*/ 	.word	index@(triton_poi_fused_reflection_pad1d_43)
        /*0020*/ 	.word	0x00000000


	//----- nvinfo : EIATTR_MIN_STACK_SIZE
	.align		4
.L_5:
        /*0024*/ 	.byte	0x04, 0x12
        /*0026*/ 	.short	(.L_7 - .L_6)
	.align		4
.L_6:
        /*0028*/ 	.word	index@(triton_poi_fused_reflection_pad1d_43)
        /*002c*/ 	.word	0x00000000
.L_7:


//--------------------- .nv.info.triton_poi_fused_reflection_pad1d_43 --------------------------
	.section	.nv.info.triton_poi_fused_reflection_pad1d_43,"",@"SHT_CUDA_INFO"
	.sectionflags	@""
	.align	4


	//----- nvinfo : EIATTR_CUDA_API_VERSION
	.align		4
        /*0000*/ 	.byte	0x04, 0x37
        /*0002*/ 	.short	(.L_9 - .L_8)
.L_8:
        /*0004*/ 	.word	0x0000007c


	//----- nvinfo : EIATTR_KPARAM_INFO
	.align		4
.L_9:
        /*0008*/ 	.byte	0x04, 0x17
        /*000a*/ 	.short	(.L_11 - .L_10)
.L_10:
        /*000c*/ 	.word	0x00000000
        /*0010*/ 	.short	0x0002
        /*0012*/ 	.short	0x0010
        /*0014*/ 	.byte	0x00, 0xf0, 0x11, 0x00


	//----- nvinfo : EIATTR_KPARAM_INFO
	.align		4
.L_11:
        /*0018*/ 	.byte	0x04, 0x17
        /*001a*/ 	.short	(.L_13 - .L_12)
.L_12:
        /*001c*/ 	.word	0x00000000
        /*0020*/ 	.short	0x0001
        /*0022*/ 	.short	0x0008
        /*0024*/ 	.byte	0x00, 0xf4, 0x21, 0x00


	//----- nvinfo : EIATTR_KPARAM_INFO
	.align		4
.L_13:
        /*0028*/ 	.byte	0x04, 0x17
        /*002a*/ 	.short	(.L_15 - .L_14)
.L_14:
        /*002c*/ 	.word	0x00000000
        /*0030*/ 	.short	0x0000
        /*0032*/ 	.short	0x0000
        /*0034*/ 	.byte	0x00, 0xf4, 0x21, 0x00


	//----- nvinfo : EIATTR_SPARSE_MMA_MASK
	.align		4
.L_15:
        /*0038*/ 	.byte	0x03, 0x50
        /*003a*/ 	.short	0x0000


	//----- nvinfo : EIATTR_MAXREG_COUNT
	.align		4
        /*003c*/ 	.byte	0x03, 0x1b
        /*003e*/ 	.short	0x00ff


	//----- nvinfo : EIATTR_EXIT_INSTR_OFFSETS
	.align		4
        /*0040*/ 	.byte	0x04, 0x1c
        /*0042*/ 	.short	(.L_17 - .L_16)


	//   ....[0]....
.L_16:
        /*0044*/ 	.word	0x00000170


	//   ....[1]....
        /*0048*/ 	.word	0x00000190


	//----- nvinfo : EIATTR_REQNTID
	.align		4
.L_17:
        /*004c*/ 	.byte	0x04, 0x10
        /*004e*/ 	.short	(.L_19 - .L_18)
.L_18:
        /*0050*/ 	.word	0x00000080
        /*0054*/ 	.word	0x00000001
        /*0058*/ 	.word	0x00000001


	//----- nvinfo : EIATTR_CRS_STACK_SIZE
	.align		4
.L_19:
        /*005c*/ 	.byte	0x04, 0x1e
        /*005e*/ 	.short	(.L_21 - .L_20)
.L_20:
        /*0060*/ 	.word	0x00000000


	//----- nvinfo : EIATTR_CBANK_PARAM_SIZE
	.align		4
.L_21:
        /*0064*/ 	.byte	0x03, 0x19
        /*0066*/ 	.short	0x0014


	//----- nvinfo : EIATTR_PARAM_CBANK
	.align		4
        /*0068*/ 	.byte	0x04, 0x0a
        /*006a*/ 	.short	(.L_23 - .L_22)
	.align		4
.L_22:
        /*006c*/ 	.word	index@(.nv.constant0.triton_poi_fused_reflection_pad1d_43)
        /*0070*/ 	.short	0x0210
        /*0072*/ 	.short	0x0014


	//----- nvinfo : EIATTR_SW_WAR
	.align		4
.L_23:
        /*0074*/ 	.byte	0x04, 0x36
        /*0076*/ 	.short	(.L_25 - .L_24)
.L_24:
        /*0078*/ 	.word	0x00000008
.L_25:


//--------------------- .nv.callgraph             --------------------------
	.section	.nv.callgraph,"",@"SHT_CUDA_CALLGRAPH"
	.align	4
	.sectionentsize	8
	.align		4
        /*0000*/ 	.word	0x00000000
	.align		4
        /*0004*/ 	.word	0xffffffff
	.align		4
        /*0008*/ 	.word	0x00000000
	.align		4
        /*000c*/ 	.word	0xfffffffe
	.align		4
        /*0010*/ 	.word	0x00000000
	.align		4
        /*0014*/ 	.word	0xfffffffd
	.align		4
        /*0018*/ 	.word	0x00000000
	.align		4
        /*001c*/ 	.word	0xfffffffc


//--------------------- .text.triton_poi_fused_reflection_pad1d_43 --------------------------
	.section	.text.triton_poi_fused_reflection_pad1d_43,"ax",@progbits
	.align	128
        .global         triton_poi_fused_reflection_pad1d_43
        .type           triton_poi_fused_reflection_pad1d_43,@function
        .size           triton_poi_fused_reflection_pad1d_43,(.L_x_3 - triton_poi_fused_reflection_pad1d_43)
        .other          triton_poi_fused_reflection_pad1d_43,@"STO_CUDA_ENTRY STV_DEFAULT"
triton_poi_fused_reflection_pad1d_43:
.text.triton_poi_fused_reflection_pad1d_43:
[----:B------:R-:W0:Y:S02]  /*0000*/  LDC R1, c[0x0][0x28] ;  /* 0x00000a00ff017b82 */ /* 0x000e240000000800 */
[----:B------:R-:W1:Y:S01]  /*0010*/  S2R R0, SR_TID.X ;  /* 0x0000000000007919 */ /* 0x000e620000002100 */
[----:B------:R-:W2:Y:S01]  /*0020*/  LDC.64 R4, c[0x0][0x218] ;  /* 0x00008600ff047b82 */ /* 0x000ea20000000a00 */
[----:B------:R-:W-:Y:S01]  /*0030*/  ULDC.64 UR4, c[0x0][0x208] ;  /* 0x0000820000047ab9 */ /* 0x000fe20000000a00 */
[----:B------:R-:W-:Y:S01]  /*0040*/  BSSY B0, `(.L_x_0) ;  /* 0x0000012000007945 */ /* 0x000fe20003800000 */
[----:B------:R-:W3:Y:S01]  /*0050*/  S2R R7, SR_CTAID.X ;  /* 0x0000000000077919 */ /* 0x000ee20000002500 */
[----:B-1----:R-:W-:-:S05]  /*0060*/  LOP3.LUT R0, R0, 0x7f, RZ, 0xc0, !PT ;  /* 0x0000007f00007812 */ /* 0x002fca00078ec0ff */
[----:B---3--:R-:W-:-:S04]  /*0070*/  IMAD R7, R7, 0x80, R0 ;  /* 0x0000008007077824 */ /* 0x008fc800078e0200 */
[C---:B------:R-:W-:Y:S01]  /*0080*/  IMAD.HI R0, R7.reuse, 0x78787879, RZ ;  /* 0x7878787907007827 */ /* 0x040fe200078e02ff */
[----:B------:R-:W-:-:S03]  /*0090*/  ISETP.GE.AND P0, PT, R7, 0x110, PT ;  /* 0x000001100700780c */ /* 0x000fc60003f06270 */
[----:B--2---:R-:W-:Y:S01]  /*00a0*/  IMAD.WIDE R4, R7, 0x4, R4 ;  /* 0x0000000407047825 */ /* 0x004fe200078e0204 */
[----:B------:R-:W-:-:S04]  /*00b0*/  SHF.R.U32.HI R3, RZ, 0x1f, R0 ;  /* 0x0000001fff037819 */ /* 0x000fc80000011600 */
[----:B------:R-:W-:Y:S02]  /*00c0*/  LEA.HI.SX32 R0, R0, R3, 0x1b ;  /* 0x0000000300007211 */ /* 0x000fe400078fdaff */
[----:B------:R-:W1:Y:S03]  /*00d0*/  LDC.64 R2, c[0x0][0x210] ;  /* 0x00008400ff027b82 */ /* 0x000e660000000a00 */
[----:B------:R-:W-:Y:S01]  /*00e0*/  IMAD R6, R0, -0x44, R7 ;  /* 0xffffffbc00067824 */ /* 0x000fe200078e0207 */
[----:B------:R-:W-:-:S03]  /*00f0*/  HFMA2.MMA R7, -RZ, RZ, 0, 0 ;  /* 0x00000000ff077435 */ /* 0x000fc600000001ff */
[----:B------:R-:W-:-:S05]  /*0100*/  VIADD R6, R6, 0xffffffc1 ;  /* 0xffffffc106067836 */ /* 0x000fca0000000000 */
[----:B------:R-:W-:-:S04]  /*0110*/  IABS R9, R6 ;  /* 0x0000000600097213 */ /* 0x000fc80000000000 */
[----:B------:R-:W-:-:S05]  /*0120*/  LEA R9, R0, -R9, 0x6 ;  /* 0x8000000900097211 */ /* 0x000fca00078e30ff */
[----:B-1----:R-:W-:Y:S01]  /*0130*/  IMAD.WIDE R2, R9, 0x4, R2 ;  /* 0x0000000409027825 */ /* 0x002fe200078e0202 */
[----:B------:R-:W-:Y:S06]  /*0140*/  @P0 BRA `(.L_x_1) ;  /* 0x0000000000040947 */ /* 0x000fec0003800000 */
[----:B------:R1:W5:Y:S02]  /*0150*/  LDG.E R7, desc[UR4][R2.64+0xfc] ;  /* 0x0000fc0402077981 */ /* 0x000364000c1e1900 */
.L_x_1:
[----:B------:R-:W-:Y:S05]  /*0160*/  BSYNC B0 ;  /* 0x0000000000007941 */ /* 0x000fea0003800000 */
.L_x_0:
[----:B------:R-:W-:Y:S05]  /*0170*/  @P0 EXIT ;  /* 0x000000000000094d */ /* 0x000fea0003800000 */
[----:B-----5:R-:W-:Y:S01]  /*0180*/  STG.E desc[UR4][R4.64], R7 ;  /* 0x0000000704007986 */ /* 0x020fe2000c101904 */
[----:B------:R-:W-:Y:S05]  /*0190*/  EXIT ;  /* 0x000000000000794d */ /* 0x000fea0003800000 */
.L_x_2:
[----:B------:R-:W-:-:S00]  /*01a0*/  BRA `(.L_x_2) ;  /* 0xfffffffc00fc7947 */ /* 0x000fc0000383ffff */
[----:B------:R-:W-:-:S00]  /*01b0*/  NOP ;  /* 0x0000000000007918 */ /* 0x000fc00000000000 */
        /* <DEDUP_REMOVED lines=12> */
.L_x_3:


//--------------------- .nv.constant0.triton_poi_fused_reflection_pad1d_43 --------------------------
	.section	.nv.constant0.triton_poi_fused_reflection_pad1d_43,"a",@progbits
	.sectionflags	@""
	.align	4
.nv.constant0.triton_poi_fused_reflection_pad1d_43:
	.zero		548
